//
// Generated by NVIDIA NVVM Compiler
//
// Compiler Build ID: CL-36424714
// Cuda compilation tools, release 13.0, V13.0.88
// Based on NVVM 20.0.0
//

.version 9.0
.target sm_100
.address_size 64

	// .globl	_Z16build_tree_utilsPiS_S_S_

.visible .entry _Z16build_tree_utilsPiS_S_S_(
	.param .u64 .ptr .align 1 _Z16build_tree_utilsPiS_S_S__param_0,
	.param .u64 .ptr .align 1 _Z16build_tree_utilsPiS_S_S__param_1,
	.param .u64 .ptr .align 1 _Z16build_tree_utilsPiS_S_S__param_2,
	.param .u64 .ptr .align 1 _Z16build_tree_utilsPiS_S_S__param_3
)
{
	.reg .b32 	%r<6>;
	.reg .b64 	%rd<11>;

	ld.param.u64 	%rd1, [_Z16build_tree_utilsPiS_S_S__param_0];
	ld.param.u64 	%rd2, [_Z16build_tree_utilsPiS_S_S__param_1];
	ld.param.u64 	%rd3, [_Z16build_tree_utilsPiS_S_S__param_2];
	ld.param.u64 	%rd4, [_Z16build_tree_utilsPiS_S_S__param_3];
	cvta.to.global.u64 	%rd5, %rd4;
	cvta.to.global.u64 	%rd6, %rd2;
	cvta.to.global.u64 	%rd7, %rd1;
	cvta.to.global.u64 	%rd8, %rd3;
	ld.global.u32 	%r1, [%rd8];
	ld.global.u32 	%r2, [%rd7];
	mul.wide.s32 	%rd9, %r2, 4;
	add.s64 	%rd10, %rd6, %rd9;
	st.global.u32 	[%rd10], %r1;
	ld.global.u32 	%r3, [%rd7];
	add.s32 	%r4, %r3, 1;
	st.global.u32 	[%rd7], %r4;
	mov.b32 	%r5, 0;
	st.global.u32 	[%rd8], %r5;
	st.global.u32 	[%rd5], %r5;
	ret;

}
	// .globl	_Z14build_tree_fixPiS_S_i
.visible .entry _Z14build_tree_fixPiS_S_i(
	.param .u64 .ptr .align 1 _Z14build_tree_fixPiS_S_i_param_0,
	.param .u64 .ptr .align 1 _Z14build_tree_fixPiS_S_i_param_1,
	.param .u64 .ptr .align 1 _Z14build_tree_fixPiS_S_i_param_2,
	.param .u32 _Z14build_tree_fixPiS_S_i_param_3
)
{
	.reg .pred 	%p<10>;
	.reg .b32 	%r<122>;
	.reg .b64 	%rd<30>;

	ld.param.u64 	%rd16, [_Z14build_tree_fixPiS_S_i_param_0];
	ld.param.u64 	%rd17, [_Z14build_tree_fixPiS_S_i_param_1];
	ld.param.u64 	%rd18, [_Z14build_tree_fixPiS_S_i_param_2];
	ld.param.u32 	%r25, [_Z14build_tree_fixPiS_S_i_param_3];
	cvta.to.global.u64 	%rd1, %rd16;
	cvta.to.global.u64 	%rd2, %rd18;
	cvta.to.global.u64 	%rd3, %rd17;
	mov.b32 	%r26, 0;
	st.global.u32 	[%rd3], %r26;
	setp.lt.s32 	%p1, %r25, 1;
	@%p1 bra 	$L__BB1_13;
	and.b32  	%r1, %r25, 15;
	setp.lt.u32 	%p2, %r25, 16;
	mov.b32 	%r114, 0;
	mov.u32 	%r117, %r114;
	@%p2 bra 	$L__BB1_4;
	and.b32  	%r117, %r25, 2147483632;
	neg.s32 	%r112, %r117;
	add.s64 	%rd27, %rd2, 32;
	add.s64 	%rd26, %rd1, 32;
	mov.b32 	%r114, 0;
$L__BB1_3:
	.pragma "nounroll";
	st.global.u32 	[%rd27+-32], %r114;
	ld.global.u32 	%r29, [%rd26+-32];
	ld.global.u32 	%r30, [%rd3];
	add.s32 	%r31, %r30, %r29;
	st.global.u32 	[%rd3], %r31;
	st.global.u32 	[%rd27+-28], %r31;
	ld.global.u32 	%r32, [%rd26+-28];
	ld.global.u32 	%r33, [%rd3];
	add.s32 	%r34, %r33, %r32;
	st.global.u32 	[%rd3], %r34;
	st.global.u32 	[%rd27+-24], %r34;
	ld.global.u32 	%r35, [%rd26+-24];
	ld.global.u32 	%r36, [%rd3];
	add.s32 	%r37, %r36, %r35;
	st.global.u32 	[%rd3], %r37;
	st.global.u32 	[%rd27+-20], %r37;
	ld.global.u32 	%r38, [%rd26+-20];
	ld.global.u32 	%r39, [%rd3];
	add.s32 	%r40, %r39, %r38;
	st.global.u32 	[%rd3], %r40;
	st.global.u32 	[%rd27+-16], %r40;
	ld.global.u32 	%r41, [%rd26+-16];
	ld.global.u32 	%r42, [%rd3];
	add.s32 	%r43, %r42, %r41;
	st.global.u32 	[%rd3], %r43;
	st.global.u32 	[%rd27+-12], %r43;
	ld.global.u32 	%r44, [%rd26+-12];
	ld.global.u32 	%r45, [%rd3];
	add.s32 	%r46, %r45, %r44;
	st.global.u32 	[%rd3], %r46;
	st.global.u32 	[%rd27+-8], %r46;
	ld.global.u32 	%r47, [%rd26+-8];
	ld.global.u32 	%r48, [%rd3];
	add.s32 	%r49, %r48, %r47;
	st.global.u32 	[%rd3], %r49;
	st.global.u32 	[%rd27+-4], %r49;
	ld.global.u32 	%r50, [%rd26+-4];
	ld.global.u32 	%r51, [%rd3];
	add.s32 	%r52, %r51, %r50;
	st.global.u32 	[%rd3], %r52;
	st.global.u32 	[%rd27], %r52;
	ld.global.u32 	%r53, [%rd26];
	ld.global.u32 	%r54, [%rd3];
	add.s32 	%r55, %r54, %r53;
	st.global.u32 	[%rd3], %r55;
	st.global.u32 	[%rd27+4], %r55;
	ld.global.u32 	%r56, [%rd26+4];
	ld.global.u32 	%r57, [%rd3];
	add.s32 	%r58, %r57, %r56;
	st.global.u32 	[%rd3], %r58;
	st.global.u32 	[%rd27+8], %r58;
	ld.global.u32 	%r59, [%rd26+8];
	ld.global.u32 	%r60, [%rd3];
	add.s32 	%r61, %r60, %r59;
	st.global.u32 	[%rd3], %r61;
	st.global.u32 	[%rd27+12], %r61;
	ld.global.u32 	%r62, [%rd26+12];
	ld.global.u32 	%r63, [%rd3];
	add.s32 	%r64, %r63, %r62;
	st.global.u32 	[%rd3], %r64;
	st.global.u32 	[%rd27+16], %r64;
	ld.global.u32 	%r65, [%rd26+16];
	ld.global.u32 	%r66, [%rd3];
	add.s32 	%r67, %r66, %r65;
	st.global.u32 	[%rd3], %r67;
	st.global.u32 	[%rd27+20], %r67;
	ld.global.u32 	%r68, [%rd26+20];
	ld.global.u32 	%r69, [%rd3];
	add.s32 	%r70, %r69, %r68;
	st.global.u32 	[%rd3], %r70;
	st.global.u32 	[%rd27+24], %r70;
	ld.global.u32 	%r71, [%rd26+24];
	ld.global.u32 	%r72, [%rd3];
	add.s32 	%r73, %r72, %r71;
	st.global.u32 	[%rd3], %r73;
	st.global.u32 	[%rd27+28], %r73;
	ld.global.u32 	%r74, [%rd26+28];
	ld.global.u32 	%r75, [%rd3];
	add.s32 	%r114, %r75, %r74;
	st.global.u32 	[%rd3], %r114;
	add.s32 	%r112, %r112, 16;
	add.s64 	%rd27, %rd27, 64;
	add.s64 	%rd26, %rd26, 64;
	setp.ne.s32 	%p3, %r112, 0;
	@%p3 bra 	$L__BB1_3;
$L__BB1_4:
	setp.eq.s32 	%p4, %r1, 0;
	@%p4 bra 	$L__BB1_13;
	and.b32  	%r10, %r25, 7;
	setp.lt.u32 	%p5, %r1, 8;
	@%p5 bra 	$L__BB1_7;
	mul.wide.u32 	%rd19, %r117, 4;
	add.s64 	%rd20, %rd2, %rd19;
	st.global.u32 	[%rd20], %r114;
	add.s64 	%rd21, %rd1, %rd19;
	ld.global.u32 	%r76, [%rd21];
	ld.global.u32 	%r77, [%rd3];
	add.s32 	%r78, %r77, %r76;
	st.global.u32 	[%rd3], %r78;
	st.global.u32 	[%rd20+4], %r78;
	ld.global.u32 	%r79, [%rd21+4];
	ld.global.u32 	%r80, [%rd3];
	add.s32 	%r81, %r80, %r79;
	st.global.u32 	[%rd3], %r81;
	st.global.u32 	[%rd20+8], %r81;
	ld.global.u32 	%r82, [%rd21+8];
	ld.global.u32 	%r83, [%rd3];
	add.s32 	%r84, %r83, %r82;
	st.global.u32 	[%rd3], %r84;
	st.global.u32 	[%rd20+12], %r84;
	ld.global.u32 	%r85, [%rd21+12];
	ld.global.u32 	%r86, [%rd3];
	add.s32 	%r87, %r86, %r85;
	st.global.u32 	[%rd3], %r87;
	st.global.u32 	[%rd20+16], %r87;
	ld.global.u32 	%r88, [%rd21+16];
	ld.global.u32 	%r89, [%rd3];
	add.s32 	%r90, %r89, %r88;
	st.global.u32 	[%rd3], %r90;
	st.global.u32 	[%rd20+20], %r90;
	ld.global.u32 	%r91, [%rd21+20];
	ld.global.u32 	%r92, [%rd3];
	add.s32 	%r93, %r92, %r91;
	st.global.u32 	[%rd3], %r93;
	st.global.u32 	[%rd20+24], %r93;
	ld.global.u32 	%r94, [%rd21+24];
	ld.global.u32 	%r95, [%rd3];
	add.s32 	%r96, %r95, %r94;
	st.global.u32 	[%rd3], %r96;
	st.global.u32 	[%rd20+28], %r96;
	ld.global.u32 	%r97, [%rd21+28];
	ld.global.u32 	%r98, [%rd3];
	add.s32 	%r114, %r98, %r97;
	st.global.u32 	[%rd3], %r114;
	add.s32 	%r117, %r117, 8;
$L__BB1_7:
	setp.eq.s32 	%p6, %r10, 0;
	@%p6 bra 	$L__BB1_13;
	and.b32  	%r15, %r25, 3;
	setp.lt.u32 	%p7, %r10, 4;
	@%p7 bra 	$L__BB1_10;
	mul.wide.u32 	%rd22, %r117, 4;
	add.s64 	%rd23, %rd2, %rd22;
	st.global.u32 	[%rd23], %r114;
	add.s64 	%rd24, %rd1, %rd22;
	ld.global.u32 	%r99, [%rd24];
	ld.global.u32 	%r100, [%rd3];
	add.s32 	%r101, %r100, %r99;
	st.global.u32 	[%rd3], %r101;
	st.global.u32 	[%rd23+4], %r101;
	ld.global.u32 	%r102, [%rd24+4];
	ld.global.u32 	%r103, [%rd3];
	add.s32 	%r104, %r103, %r102;
	st.global.u32 	[%rd3], %r104;
	st.global.u32 	[%rd23+8], %r104;
	ld.global.u32 	%r105, [%rd24+8];
	ld.global.u32 	%r106, [%rd3];
	add.s32 	%r107, %r106, %r105;
	st.global.u32 	[%rd3], %r107;
	st.global.u32 	[%rd23+12], %r107;
	ld.global.u32 	%r108, [%rd24+12];
	ld.global.u32 	%r109, [%rd3];
	add.s32 	%r114, %r109, %r108;
	st.global.u32 	[%rd3], %r114;
	add.s32 	%r117, %r117, 4;
$L__BB1_10:
	setp.eq.s32 	%p8, %r15, 0;
	@%p8 bra 	$L__BB1_13;
	mul.wide.u32 	%rd25, %r117, 4;
	add.s64 	%rd29, %rd1, %rd25;
	add.s64 	%rd28, %rd2, %rd25;
	neg.s32 	%r120, %r15;
$L__BB1_12:
	.pragma "nounroll";
	st.global.u32 	[%rd28], %r114;
	ld.global.u32 	%r110, [%rd29];
	ld.global.u32 	%r111, [%rd3];
	add.s32 	%r114, %r111, %r110;
	st.global.u32 	[%rd3], %r114;
	add.s64 	%rd29, %rd29, 4;
	add.s64 	%rd28, %rd28, 4;
	add.s32 	%r120, %r120, 1;
	setp.ne.s32 	%p9, %r120, 0;
	@%p9 bra 	$L__BB1_12;
$L__BB1_13:
	ret;

}
	// .globl	_Z24build_tree_max_leaf_sizePiS_PbS_S_S_i
.visible .entry _Z24build_tree_max_leaf_sizePiS_PbS_S_S_i(
	.param .u64 .ptr .align 1 _Z24build_tree_max_leaf_sizePiS_PbS_S_S_i_param_0,
	.param .u64 .ptr .align 1 _Z24build_tree_max_leaf_sizePiS_PbS_S_S_i_param_1,
	.param .u64 .ptr .align 1 _Z24build_tree_max_leaf_sizePiS_PbS_S_S_i_param_2,
	.param .u64 .ptr .align 1 _Z24build_tree_max_leaf_sizePiS_PbS_S_S_i_param_3,
	.param .u64 .ptr .align 1 _Z24build_tree_max_leaf_sizePiS_PbS_S_S_i_param_4,
	.param .u64 .ptr .align 1 _Z24build_tree_max_leaf_sizePiS_PbS_S_S_i_param_5,
	.param .u32 _Z24build_tree_max_leaf_sizePiS_PbS_S_S_i_param_6
)
{
	.reg .pred 	%p<4>;
	.reg .b16 	%rs<2>;
	.reg .b32 	%r<20>;
	.reg .b64 	%rd<17>;

	ld.param.u64 	%rd6, [_Z24build_tree_max_leaf_sizePiS_PbS_S_S_i_param_0];
	ld.param.u64 	%rd7, [_Z24build_tree_max_leaf_sizePiS_PbS_S_S_i_param_1];
	ld.param.u64 	%rd8, [_Z24build_tree_max_leaf_sizePiS_PbS_S_S_i_param_2];
	ld.param.u64 	%rd9, [_Z24build_tree_max_leaf_sizePiS_PbS_S_S_i_param_3];
	ld.param.u64 	%rd10, [_Z24build_tree_max_leaf_sizePiS_PbS_S_S_i_param_5];
	ld.param.u32 	%r10, [_Z24build_tree_max_leaf_sizePiS_PbS_S_S_i_param_6];
	cvta.to.global.u64 	%rd11, %rd10;
	mov.u32 	%r1, %ntid.x;
	mov.u32 	%r11, %ctaid.x;
	mov.u32 	%r12, %tid.x;
	mad.lo.s32 	%r18, %r1, %r11, %r12;
	mul.wide.s32 	%rd12, %r10, 4;
	add.s64 	%rd1, %rd11, %rd12;
	ld.global.u32 	%r19, [%rd1];
	setp.ge.s32 	%p1, %r18, %r19;
	@%p1 bra 	$L__BB2_5;
	mov.u32 	%r13, %nctaid.x;
	mul.lo.s32 	%r4, %r1, %r13;
	cvta.to.global.u64 	%rd2, %rd8;
	cvta.to.global.u64 	%rd3, %rd9;
	cvta.to.global.u64 	%rd4, %rd6;
	cvta.to.global.u64 	%rd5, %rd7;
$L__BB2_2:
	cvt.s64.s32 	%rd13, %r18;
	add.s64 	%rd14, %rd2, %rd13;
	ld.global.u8 	%rs1, [%rd14];
	setp.eq.s16 	%p2, %rs1, 0;
	@%p2 bra 	$L__BB2_4;
	mul.wide.s32 	%rd15, %r18, 4;
	add.s64 	%rd16, %rd3, %rd15;
	ld.global.u32 	%r14, [%rd16];
	atom.global.max.s32 	%r15, [%rd4], %r14;
	atom.global.add.u32 	%r16, [%rd5], 1;
	ld.global.u32 	%r19, [%rd1];
$L__BB2_4:
	add.s32 	%r18, %r18, %r4;
	setp.lt.s32 	%p3, %r18, %r19;
	@%p3 bra 	$L__BB2_2;
$L__BB2_5:
	ret;

}


// ===== COMPILED SASS (sm_100) =====

	.target	sm_100

	.elftype	@"ET_EXEC"


//--------------------- .note.nv.tkinfo           --------------------------
	.section	.note.nv.tkinfo,"",@"SHT_NOTE"
	.sectionflags	@"SHF_NOTE_NV_TKINFO"
	.tkinfo
        /*0018*/ 	.word	0x00000002
        /*0030*/ 	.string	""
        /*0030*/ 	.string	"ptxas"
        /*0030*/ 	.string	"Cuda compilation tools, release 13.0, V13.0.88"
        /*0030*/ 	.string	"Build cuda_13.0.r13.0/compiler.36424714_0"
        /*0030*/ 	.string	"-arch sm_100 -m 64 "



//--------------------- .note.nv.cuinfo           --------------------------
	.section	.note.nv.cuinfo,"",@"SHT_NOTE"
	.sectionflags	@"SHF_NOTE_NV_CUINFO"
        /*0018*/ 	.short	0x0002
        /*001a*/ 	.short	0x0064
        /*001c*/ 	.short	0x0082
	.zero		2


//--------------------- .nv.info                  --------------------------
	.section	.nv.info,"",@"SHT_CUDA_INFO"
	.align	4


	//----- nvinfo : EIATTR_REGCOUNT
	.align		4
        /*0000*/ 	.byte	0x04, 0x2f
        /*0002*/ 	.short	(.L_1 - .L_0)
	.align		4
.L_0:
        /*0004*/ 	.word	index@(_Z16build_tree_utilsPiS_S_S_)
        /*0008*/ 	.word	0x00000010


	//----- nvinfo : EIATTR_FRAME_SIZE
	.align		4
.L_1:
        /*000c*/ 	.byte	0x04, 0x11
        /*000e*/ 	.short	(.L_3 - .L_2)
	.align		4
.L_2:
        /*0010*/ 	.word	index@(_Z16build_tree_utilsPiS_S_S_)
        /*0014*/ 	.word	0x00000000


	//----- nvinfo : EIATTR_REGCOUNT
	.align		4
.L_3:
        /*0018*/ 	.byte	0x04, 0x2f
        /*001a*/ 	.short	(.L_5 - .L_4)
	.align		4
.L_4:
        /*001c*/ 	.word	index@(_Z14build_tree_fixPiS_S_i)
        /*0020*/ 	.word	0x00000012


	//----- nvinfo : EIATTR_FRAME_SIZE
	.align		4
.L_5:
        /*0024*/ 	.byte	0x04, 0x11
        /*0026*/ 	.short	(.L_7 - .L_6)
	.align		4
.L_6:
        /*0028*/ 	.word	index@(_Z14build_tree_fixPiS_S_i)
        /*002c*/ 	.word	0x00000000


	//----- nvinfo : EIATTR_REGCOUNT
	.align		4
.L_7:
        /*0030*/ 	.byte	0x04, 0x2f
        /*0032*/ 	.short	(.L_9 - .L_8)
	.align		4
.L_8:
        /*0034*/ 	.word	index@(_Z24build_tree_max_leaf_sizePiS_PbS_S_S_i)
        /*0038*/ 	.word	0x00000014


	//----- nvinfo : EIATTR_FRAME_SIZE
	.align		4
.L_9:
        /*003c*/ 	.byte	0x04, 0x11
        /*003e*/ 	.short	(.L_11 - .L_10)
	.align		4
.L_10:
        /*0040*/ 	.word	index@(_Z24build_tree_max_leaf_sizePiS_PbS_S_S_i)
        /*0044*/ 	.word	0x00000000


	//----- nvinfo : EIATTR_MIN_STACK_SIZE
	.align		4
.L_11:
        /*0048*/ 	.byte	0x04, 0x12
        /*004a*/ 	.short	(.L_13 - .L_12)
	.align		4
.L_12:
        /*004c*/ 	.word	index@(_Z24build_tree_max_leaf_sizePiS_PbS_S_S_i)
        /*0050*/ 	.word	0x00000000


	//----- nvinfo : EIATTR_MIN_STACK_SIZE
	.align		4
.L_13:
        /*0054*/ 	.byte	0x04, 0x12
        /*0056*/ 	.short	(.L_15 - .L_14)
	.align		4
.L_14:
        /*0058*/ 	.word	index@(_Z14build_tree_fixPiS_S_i)
        /*005c*/ 	.word	0x00000000


	//----- nvinfo : EIATTR_MIN_STACK_SIZE
	.align		4
.L_15:
        /*0060*/ 	.byte	0x04, 0x12
        /*0062*/ 	.short	(.L_17 - .L_16)
	.align		4
.L_16:
        /*0064*/ 	.word	index@(_Z16build_tree_utilsPiS_S_S_)
        /*0068*/ 	.word	0x00000000
.L_17:


//--------------------- .nv.compat                --------------------------
	.section	.nv.compat,"",@"SHT_CUDA_COMPAT_INFO"
	.align	4
        /*0000*/ 	.byte	0x02, 0x09, 0x00, 0x00, 0x02, 0x02, 0x01, 0x00, 0x02, 0x05, 0x05, 0x00, 0x03, 0x07, 0x01, 0x01
        /*0010*/ 	.byte	0x02, 0x03, 0x00, 0x00, 0x02, 0x06, 0x01, 0x00, 0x04, 0x0b, 0x08, 0x00, 0x09, 0x00, 0x00, 0x00
        /*0020*/ 	.byte	0x00, 0x00, 0x00, 0x00


//--------------------- .nv.info._Z24build_tree_max_leaf_sizePiS_PbS_S_S_i --------------------------
	.section	.nv.info._Z24build_tree_max_leaf_sizePiS_PbS_S_S_i,"",@"SHT_CUDA_INFO"
	.sectionflags	@""
	.align	4


	//----- nvinfo : EIATTR_CUDA_API_VERSION
	.align		4
        /*0000*/ 	.byte	0x04, 0x37
        /*0002*/ 	.short	(.L_19 - .L_18)
.L_18:
        /*0004*/ 	.word	0x00000082


	//----- nvinfo : EIATTR_KPARAM_INFO
	.align		4
.L_19:
        /*0008*/ 	.byte	0x04, 0x17
        /*000a*/ 	.short	(.L_21 - .L_20)
.L_20:
        /*000c*/ 	.word	0x00000000
        /*0010*/ 	.short	0x0006
        /*0012*/ 	.short	0x0030
        /*0014*/ 	.byte	0x00, 0xf0, 0x11, 0x00


	//----- nvinfo : EIATTR_KPARAM_INFO
	.align		4
.L_21:
        /*0018*/ 	.byte	0x04, 0x17
        /*001a*/ 	.short	(.L_23 - .L_22)
.L_22:
        /*001c*/ 	.word	0x00000000
        /*0020*/ 	.short	0x0005
        /*0022*/ 	.short	0x0028
        /*0024*/ 	.byte	0x00, 0xf5, 0x21, 0x00


	//----- nvinfo : EIATTR_KPARAM_INFO
	.align		4
.L_23:
        /*0028*/ 	.byte	0x04, 0x17
        /*002a*/ 	.short	(.L_25 - .L_24)
.L_24:
        /*002c*/ 	.word	0x00000000
        /*0030*/ 	.short	0x0004
        /*0032*/ 	.short	0x0020
        /*0034*/ 	.byte	0x00, 0xf5, 0x21, 0x00


	//----- nvinfo : EIATTR_KPARAM_INFO
	.align		4
.L_25:
        /*0038*/ 	.byte	0x04, 0x17
        /*003a*/ 	.short	(.L_27 - .L_26)
.L_26:
        /*003c*/ 	.word	0x00000000
        /*0040*/ 	.short	0x0003
        /*0042*/ 	.short	0x0018
        /*0044*/ 	.byte	0x00, 0xf5, 0x21, 0x00


	//----- nvinfo : EIATTR_KPARAM_INFO
	.align		4
.L_27:
        /*0048*/ 	.byte	0x04, 0x17
        /*004a*/ 	.short	(.L_29 - .L_28)
.L_28:
        /*004c*/ 	.word	0x00000000
        /*0050*/ 	.short	0x0002
        /*0052*/ 	.short	0x0010
        /*0054*/ 	.byte	0x00, 0xf5, 0x21, 0x00


	//----- nvinfo : EIATTR_KPARAM_INFO
	.align		4
.L_29:
        /*0058*/ 	.byte	0x04, 0x17
        /*005a*/ 	.short	(.L_31 - .L_30)
.L_30:
        /*005c*/ 	.word	0x00000000
        /*0060*/ 	.short	0x0001
        /*0062*/ 	.short	0x0008
        /*0064*/ 	.byte	0x00, 0xf5, 0x21, 0x00


	//----- nvinfo : EIATTR_KPARAM_INFO
	.align		4
.L_31:
        /*0068*/ 	.byte	0x04, 0x17
        /*006a*/ 	.short	(.L_33 - .L_32)
.L_32:
        /*006c*/ 	.word	0x00000000
        /*0070*/ 	.short	0x0000
        /*0072*/ 	.short	0x0000
        /*0074*/ 	.byte	0x00, 0xf5, 0x21, 0x00


	//----- nvinfo : EIATTR_SPARSE_MMA_MASK
	.align		4
.L_33:
        /*0078*/ 	.byte	0x03, 0x50
        /*007a*/ 	.short	0x0000


	//----- nvinfo : EIATTR_MAXREG_COUNT
	.align		4
        /*007c*/ 	.byte	0x03, 0x1b
        /*007e*/ 	.short	0x00ff


	//----- nvinfo : EIATTR_MERCURY_ISA_VERSION
	.align		4
        /*0080*/ 	.byte	0x03, 0x5f
        /*0082*/ 	.short	0x0101


	//----- nvinfo : EIATTR_INT_WARP_WIDE_INSTR_OFFSETS
	.align		4
        /*0084*/ 	.byte	0x04, 0x31
        /*0086*/ 	.short	(.L_35 - .L_34)


	//   ....[0]....
.L_34:
        /*0088*/ 	.word	0x000001a0


	//   ....[1]....
        /*008c*/ 	.word	0x00000200


	//----- nvinfo : EIATTR_VRC_CTA_INIT_COUNT
	.align		4
.L_35:
        /*0090*/ 	.byte	0x02, 0x4a
	.zero		1
	.zero		1


	//----- nvinfo : EIATTR_EXIT_INSTR_OFFSETS
	.align		4
        /*0094*/ 	.byte	0x04, 0x1c
        /*0096*/ 	.short	(.L_37 - .L_36)


	//   ....[0]....
.L_36:
        /*0098*/ 	.word	0x000000b0


	//   ....[1]....
        /*009c*/ 	.word	0x00000290


	//----- nvinfo : EIATTR_CRS_STACK_SIZE
	.align		4
.L_37:
        /*00a0*/ 	.byte	0x04, 0x1e
        /*00a2*/ 	.short	(.L_39 - .L_38)
.L_38:
        /*00a4*/ 	.word	0x00000000


	//----- nvinfo : EIATTR_CBANK_PARAM_SIZE
	.align		4
.L_39:
        /*00a8*/ 	.byte	0x03, 0x19
        /*00aa*/ 	.short	0x0034


	//----- nvinfo : EIATTR_PARAM_CBANK
	.align		4
        /*00ac*/ 	.byte	0x04, 0x0a
        /*00ae*/ 	.short	(.L_41 - .L_40)
	.align		4
.L_40:
        /*00b0*/ 	.word	index@(.nv.constant0._Z24build_tree_max_leaf_sizePiS_PbS_S_S_i)
        /*00b4*/ 	.short	0x0380
        /*00b6*/ 	.short	0x0034


	//----- nvinfo : EIATTR_SW_WAR
	.align		4
.L_41:
        /*00b8*/ 	.byte	0x04, 0x36
        /*00ba*/ 	.short	(.L_43 - .L_42)
.L_42:
        /*00bc*/ 	.word	0x00000008
.L_43:


//--------------------- .nv.info._Z14build_tree_fixPiS_S_i --------------------------
	.section	.nv.info._Z14build_tree_fixPiS_S_i,"",@"SHT_CUDA_INFO"
	.sectionflags	@""
	.align	4


	//----- nvinfo : EIATTR_CUDA_API_VERSION
	.align		4
        /*0000*/ 	.byte	0x04, 0x37
        /*0002*/ 	.short	(.L_45 - .L_44)
.L_44:
        /*0004*/ 	.word	0x00000082


	//----- nvinfo : EIATTR_KPARAM_INFO
	.align		4
.L_45:
        /*0008*/ 	.byte	0x04, 0x17
        /*000a*/ 	.short	(.L_47 - .L_46)
.L_46:
        /*000c*/ 	.word	0x00000000
        /*0010*/ 	.short	0x0003
        /*0012*/ 	.short	0x0018
        /*0014*/ 	.byte	0x00, 0xf0, 0x11, 0x00


	//----- nvinfo : EIATTR_KPARAM_INFO
	.align		4
.L_47:
        /*0018*/ 	.byte	0x04, 0x17
        /*001a*/ 	.short	(.L_49 - .L_48)
.L_48:
        /*001c*/ 	.word	0x00000000
        /*0020*/ 	.short	0x0002
        /*0022*/ 	.short	0x0010
        /*0024*/ 	.byte	0x00, 0xf5, 0x21, 0x00


	//----- nvinfo : EIATTR_KPARAM_INFO
	.align		4
.L_49:
        /*0028*/ 	.byte	0x04, 0x17
        /*002a*/ 	.short	(.L_51 - .L_50)
.L_50:
        /*002c*/ 	.word	0x00000000
        /*0030*/ 	.short	0x0001
        /*0032*/ 	.short	0x0008
        /*0034*/ 	.byte	0x00, 0xf5, 0x21, 0x00


	//----- nvinfo : EIATTR_KPARAM_INFO
	.align		4
.L_51:
        /*0038*/ 	.byte	0x04, 0x17
        /*003a*/ 	.short	(.L_53 - .L_52)
.L_52:
        /*003c*/ 	.word	0x00000000
        /*0040*/ 	.short	0x0000
        /*0042*/ 	.short	0x0000
        /*0044*/ 	.byte	0x00, 0xf5, 0x21, 0x00


	//----- nvinfo : EIATTR_SPARSE_MMA_MASK
	.align		4
.L_53:
        /*0048*/ 	.byte	0x03, 0x50
        /*004a*/ 	.short	0x0000


	//----- nvinfo : EIATTR_MAXREG_COUNT
	.align		4
        /*004c*/ 	.byte	0x03, 0x1b
        /*004e*/ 	.short	0x00ff


	//----- nvinfo : EIATTR_MERCURY_ISA_VERSION
	.align		4
        /*0050*/ 	.byte	0x03, 0x5f
        /*0052*/ 	.short	0x0101


	//----- nvinfo : EIATTR_VRC_CTA_INIT_COUNT
	.align		4
        /*0054*/ 	.byte	0x02, 0x4a
	.zero		1
	.zero		1


	//----- nvinfo : EIATTR_EXIT_INSTR_OFFSETS
	.align		4
        /*0058*/ 	.byte	0x04, 0x1c
        /*005a*/ 	.short	(.L_55 - .L_54)


	//   ....[0]....
.L_54:
        /*005c*/ 	.word	0x00000060


	//   ....[1]....
        /*0060*/ 	.word	0x00000730


	//   ....[2]....
        /*0064*/ 	.word	0x00000a50


	//   ....[3]....
        /*0068*/ 	.word	0x00000c30


	//   ....[4]....
        /*006c*/ 	.word	0x00000dd0


	//----- nvinfo : EIATTR_CBANK_PARAM_SIZE
	.align		4
.L_55:
        /*0070*/ 	.byte	0x03, 0x19
        /*0072*/ 	.short	0x001c


	//----- nvinfo : EIATTR_PARAM_CBANK
	.align		4
        /*0074*/ 	.byte	0x04, 0x0a
        /*0076*/ 	.short	(.L_57 - .L_56)
	.align		4
.L_56:
        /*0078*/ 	.word	index@(.nv.constant0._Z14build_tree_fixPiS_S_i)
        /*007c*/ 	.short	0x0380
        /*007e*/ 	.short	0x001c


	//----- nvinfo : EIATTR_SW_WAR
	.align		4
.L_57:
        /*0080*/ 	.byte	0x04, 0x36
        /*0082*/ 	.short	(.L_59 - .L_58)
.L_58:
        /*0084*/ 	.word	0x00000008
.L_59:


//--------------------- .nv.info._Z16build_tree_utilsPiS_S_S_ --------------------------
	.section	.nv.info._Z16build_tree_utilsPiS_S_S_,"",@"SHT_CUDA_INFO"
	.sectionflags	@""
	.align	4


	//----- nvinfo : EIATTR_CUDA_API_VERSION
	.align		4
        /*0000*/ 	.byte	0x04, 0x37
        /*0002*/ 	.short	(.L_61 - .L_60)
.L_60:
        /*0004*/ 	.word	0x00000082


	//----- nvinfo : EIATTR_KPARAM_INFO
	.align		4
.L_61:
        /*0008*/ 	.byte	0x04, 0x17
        /*000a*/ 	.short	(.L_63 - .L_62)
.L_62:
        /*000c*/ 	.word	0x00000000
        /*0010*/ 	.short	0x0003
        /*0012*/ 	.short	0x0018
        /*0014*/ 	.byte	0x00, 0xf5, 0x21, 0x00


	//----- nvinfo : EIATTR_KPARAM_INFO
	.align		4
.L_63:
        /*0018*/ 	.byte	0x04, 0x17
        /*001a*/ 	.short	(.L_65 - .L_64)
.L_64:
        /*001c*/ 	.word	0x00000000
        /*0020*/ 	.short	0x0002
        /*0022*/ 	.short	0x0010
        /*0024*/ 	.byte	0x00, 0xf5, 0x21, 0x00


	//----- nvinfo : EIATTR_KPARAM_INFO
	.align		4
.L_65:
        /*0028*/ 	.byte	0x04, 0x17
        /*002a*/ 	.short	(.L_67 - .L_66)
.L_66:
        /*002c*/ 	.word	0x00000000
        /*0030*/ 	.short	0x0001
        /*0032*/ 	.short	0x0008
        /*0034*/ 	.byte	0x00, 0xf5, 0x21, 0x00


	//----- nvinfo : EIATTR_KPARAM_INFO
	.align		4
.L_67:
        /*0038*/ 	.byte	0x04, 0x17
        /*003a*/ 	.short	(.L_69 - .L_68)
.L_68:
        /*003c*/ 	.word	0x00000000
        /*0040*/ 	.short	0x0000
        /*0042*/ 	.short	0x0000
        /*0044*/ 	.byte	0x00, 0xf5, 0x21, 0x00


	//----- nvinfo : EIATTR_SPARSE_MMA_MASK
	.align		4
.L_69:
        /*0048*/ 	.byte	0x03, 0x50
        /*004a*/ 	.short	0x0000


	//----- nvinfo : EIATTR_MAXREG_COUNT
	.align		4
        /*004c*/ 	.byte	0x03, 0x1b
        /*004e*/ 	.short	0x00ff


	//----- nvinfo : EIATTR_MERCURY_ISA_VERSION
	.align		4
        /*0050*/ 	.byte	0x03, 0x5f
        /*0052*/ 	.short	0x0101


	//----- nvinfo : EIATTR_VRC_CTA_INIT_COUNT
	.align		4
        /*0054*/ 	.byte	0x02, 0x4a
	.zero		1
	.zero		1


	//----- nvinfo : EIATTR_EXIT_INSTR_OFFSETS
	.align		4
        /*0058*/ 	.byte	0x04, 0x1c
        /*005a*/ 	.short	(.L_71 - .L_70)


	//   ....[0]....
.L_70:
        /*005c*/ 	.word	0x000000f0


	//----- nvinfo : EIATTR_CBANK_PARAM_SIZE
	.align		4
.L_71:
        /*0060*/ 	.byte	0x03, 0x19
        /*0062*/ 	.short	0x0020


	//----- nvinfo : EIATTR_PARAM_CBANK
	.align		4
        /*0064*/ 	.byte	0x04, 0x0a
        /*0066*/ 	.short	(.L_73 - .L_72)
	.align		4
.L_72:
        /*0068*/ 	.word	index@(.nv.constant0._Z16build_tree_utilsPiS_S_S_)
        /*006c*/ 	.short	0x0380
        /*006e*/ 	.short	0x0020


	//----- nvinfo : EIATTR_SW_WAR
	.align		4
.L_73:
        /*0070*/ 	.byte	0x04, 0x36
        /*0072*/ 	.short	(.L_75 - .L_74)
.L_74:
        /*0074*/ 	.word	0x00000008
.L_75:


//--------------------- .nv.callgraph             --------------------------
	.section	.nv.callgraph,"",@"SHT_CUDA_CALLGRAPH"
	.align	4
	.sectionentsize	8
	.align		4
        /*0000*/ 	.word	0x00000000
	.align		4
        /*0004*/ 	.word	0xffffffff
	.align		4
        /*0008*/ 	.word	0x00000000
	.align		4
        /*000c*/ 	.word	0xfffffffe
	.align		4
        /*0010*/ 	.word	0x00000000
	.align		4
        /*0014*/ 	.word	0xfffffffd
	.align		4
        /*0018*/ 	.word	0x00000000
	.align		4
        /*001c*/ 	.word	0xfffffffc


//--------------------- .text._Z24build_tree_max_leaf_sizePiS_PbS_S_S_i --------------------------
	.section	.text._Z24build_tree_max_leaf_sizePiS_PbS_S_S_i,"ax",@progbits
	.align	128
        .global         _Z24build_tree_max_leaf_sizePiS_PbS_S_S_i
        .type           _Z24build_tree_max_leaf_sizePiS_PbS_S_S_i,@function
        .size           _Z24build_tree_max_leaf_sizePiS_PbS_S_S_i,(.L_x_11 - _Z24build_tree_max_leaf_sizePiS_PbS_S_S_i)
        .other          _Z24build_tree_max_leaf_sizePiS_PbS_S_S_i,@"STO_CUDA_ENTRY STV_DEFAULT"
_Z24build_tree_max_leaf_sizePiS_PbS_S_S_i:
.text._Z24build_tree_max_leaf_sizePiS_PbS_S_S_i:
[----:B------:R-:W-:Y:S08]  /*0000*/  LDC R1, c[0x0][0x37c] ;  /* 0x0000df00ff017b82 */ /* 0x000ff00000000800 */
[----:B------:R-:W0:Y:S01]  /*0010*/  LDC R5, c[0x0][0x3b0] ;  /* 0x0000ec00ff057b82 */ /* 0x000e220000000800 */
[----:B------:R-:W1:Y:S07]  /*0020*/  LDCU.64 UR6, c[0x0][0x358] ;  /* 0x00006b00ff0677ac */ /* 0x000e6e0008000a00 */
[----:B------:R-:W0:Y:S02]  /*0030*/  LDC.64 R2, c[0x0][0x3a8] ;  /* 0x0000ea00ff027b82 */ /* 0x000e240000000a00 */
[----:B0-----:R-:W-:-:S05]  /*0040*/  IMAD.WIDE R2, R5, 0x4, R2 ;  /* 0x0000000405027825 */ /* 0x001fca00078e0202 */
[----:B-1----:R-:W2:Y:S01]  /*0050*/  LDG.E R7, desc[UR6][R2.64] ;  /* 0x0000000602077981 */ /* 0x002ea2000c1e1900 */
[----:B------:R-:W0:Y:S01]  /*0060*/  LDCU UR4, c[0x0][0x360] ;  /* 0x00006c00ff0477ac */ /* 0x000e220008000800 */
[----:B------:R-:W0:Y:S01]  /*0070*/  S2R R0, SR_CTAID.X ;  /* 0x0000000000007919 */ /* 0x000e220000002500 */
[----:B------:R-:W0:Y:S02]  /*0080*/  S2R R5, SR_TID.X ;  /* 0x0000000000057919 */ /* 0x000e240000002100 */
[----:B0-----:R-:W-:-:S05]  /*0090*/  IMAD R0, R0, UR4, R5 ;  /* 0x0000000400007c24 */ /* 0x001fca000f8e0205 */
[----:B--2---:R-:W-:-:S13]  /*00a0*/  ISETP.GE.AND P0, PT, R0, R7, PT ;  /* 0x000000070000720c */ /* 0x004fda0003f06270 */
[----:B------:R-:W-:Y:S05]  /*00b0*/  @P0 EXIT ;  /* 0x000000000000094d */ /* 0x000fea0003800000 */
[----:B------:R-:W0:Y:S01]  /*00c0*/  LDC.64 R4, c[0x0][0x398] ;  /* 0x0000e600ff047b82 */ /* 0x000e220000000a00 */
[----:B------:R-:W1:Y:S01]  /*00d0*/  LDCU UR5, c[0x0][0x370] ;  /* 0x00006e00ff0577ac */ /* 0x000e620008000800 */
[----:B------:R-:W-:Y:S01]  /*00e0*/  IMAD.MOV.U32 R13, RZ, RZ, R7 ;  /* 0x000000ffff0d7224 */ /* 0x000fe200078e0007 */
[----:B------:R-:W2:Y:S01]  /*00f0*/  LDCU.64 UR10, c[0x0][0x390] ;  /* 0x00007200ff0a77ac */ /* 0x000ea20008000a00 */
[----:B-1----:R-:W-:-:S12]  /*0100*/  UIMAD UR4, UR4, UR5, URZ ;  /* 0x00000005040472a4 */ /* 0x002fd8000f8e02ff */
.L_x_2:
[----:B--2---:R-:W-:-:S04]  /*0110*/  IADD3 R6, P0, PT, R0, UR10, RZ ;  /* 0x0000000a00067c10 */ /* 0x004fc8000ff1e0ff */
[----:B------:R-:W-:-:S05]  /*0120*/  LEA.HI.X.SX32 R7, R0, UR11, 0x1, P0 ;  /* 0x0000000b00077c11 */ /* 0x000fca00080f0eff */
[----:B------:R-:W2:Y:S01]  /*0130*/  LDG.E.U8 R6, desc[UR6][R6.64] ;  /* 0x0000000606067981 */ /* 0x000ea2000c1e1100 */
[----:B------:R-:W-:Y:S01]  /*0140*/  BSSY.RECONVERGENT B0, `(.L_x_0) ;  /* 0x0000011000007945 */ /* 0x000fe20003800200 */
[----:B--2---:R-:W-:-:S13]  /*0150*/  ISETP.NE.AND P0, PT, R6, RZ, PT ;  /* 0x000000ff0600720c */ /* 0x004fda0003f05270 */
[----:B-1----:R-:W-:Y:S05]  /*0160*/  @!P0 BRA `(.L_x_1) ;  /* 0x0000000000388947 */ /* 0x002fea0003800000 */
[----:B0-----:R-:W-:-:S06]  /*0170*/  IMAD.WIDE R6, R0, 0x4, R4 ;  /* 0x0000000400067825 */ /* 0x001fcc00078e0204 */
[----:B------:R-:W2:Y:S01]  /*0180*/  LDG.E R6, desc[UR6][R6.64] ;  /* 0x0000000606067981 */ /* 0x000ea2000c1e1900 */
[----:B------:R-:W0:Y:S01]  /*0190*/  LDC.64 R8, c[0x0][0x380] ;  /* 0x0000e000ff087b82 */ /* 0x000e220000000a00 */
[----:B------:R-:W-:Y:S01]  /*01a0*/  VOTEU.ANY UR5, UPT, PT ;  /* 0x0000000000057886 */ /* 0x000fe200038e0100 */
[----:B------:R-:W1:Y:S01]  /*01b0*/  S2R R12, SR_LANEID ;  /* 0x00000000000c7919 */ /* 0x000e620000000000 */
[----:B------:R-:W-:Y:S02]  /*01c0*/  UFLO.U32 UR8, UR5 ;  /* 0x00000005000872bd */ /* 0x000fe400080e0000 */
[----:B------:R-:W3:Y:S03]  /*01d0*/  POPC R17, UR5 ;  /* 0x0000000500117d09 */ /* 0x000ee60008000000 */
[----:B------:R-:W3:Y:S01]  /*01e0*/  LDC.64 R10, c[0x0][0x388] ;  /* 0x0000e200ff0a7b82 */ /* 0x000ee20000000a00 */
[----:B-1----:R-:W-:-:S02]  /*01f0*/  ISETP.EQ.U32.AND P0, PT, R12, UR8, PT ;  /* 0x000000080c007c0c */ /* 0x002fc4000bf02070 */
[----:B--2---:R-:W-:-:S13]  /*0200*/  CREDUX.MAX.S32 UR9, R6 ;  /* 0x00000000060972cc */ /* 0x004fda0000000200 */
[----:B------:R-:W-:-:S05]  /*0210*/  IMAD.U32 R15, RZ, RZ, UR9 ;  /* 0x00000009ff0f7e24 */ /* 0x000fca000f8e00ff */
[----:B0-----:R1:W-:Y:S04]  /*0220*/  @P0 REDG.E.MAX.S32.STRONG.GPU desc[UR6][R8.64], R15 ;  /* 0x0000000f0800098e */ /* 0x0013e8000d12e306 */
[----:B---3--:R1:W-:Y:S04]  /*0230*/  @P0 REDG.E.ADD.STRONG.GPU desc[UR6][R10.64], R17 ;  /* 0x000000110a00098e */ /* 0x0083e8000c12e106 */
[----:B------:R1:W5:Y:S02]  /*0240*/  LDG.E R13, desc[UR6][R2.64] ;  /* 0x00000006020d7981 */ /* 0x000364000c1e1900 */
.L_x_1:
[----:B------:R-:W-:Y:S05]  /*0250*/  BSYNC.RECONVERGENT B0 ;  /* 0x0000000000007941 */ /* 0x000fea0003800200 */
.L_x_0:
[----:B------:R-:W-:-:S05]  /*0260*/  VIADD R0, R0, UR4 ;  /* 0x0000000400007c36 */ /* 0x000fca0008000000 */
[----:B-----5:R-:W-:-:S13]  /*0270*/  ISETP.GE.AND P0, PT, R0, R13, PT ;  /* 0x0000000d0000720c */ /* 0x020fda0003f06270 */
[----:B------:R-:W-:Y:S05]  /*0280*/  @!P0 BRA `(.L_x_2) ;  /* 0xfffffffc00a08947 */ /* 0x000fea000383ffff */
[----:B------:R-:W-:Y:S05]  /*0290*/  EXIT ;  /* 0x000000000000794d */ /* 0x000fea0003800000 */
.L_x_3:
[----:B------:R-:W-:-:S00]  /*02a0*/  BRA `(.L_x_3) ;  /* 0xfffffffc00fc7947 */ /* 0x000fc0000383ffff */
[----:B------:R-:W-:-:S00]  /*02b0*/  NOP ;  /* 0x0000000000007918 */ /* 0x000fc00000000000 */
        /* <DEDUP_REMOVED lines=12> */
.L_x_11:


//--------------------- .text._Z14build_tree_fixPiS_S_i --------------------------
	.section	.text._Z14build_tree_fixPiS_S_i,"ax",@progbits
	.align	128
        .global         _Z14build_tree_fixPiS_S_i
        .type           _Z14build_tree_fixPiS_S_i,@function
        .size           _Z14build_tree_fixPiS_S_i,(.L_x_12 - _Z14build_tree_fixPiS_S_i)
        .other          _Z14build_tree_fixPiS_S_i,@"STO_CUDA_ENTRY STV_DEFAULT"
_Z14build_tree_fixPiS_S_i:
.text._Z14build_tree_fixPiS_S_i:
[----:B------:R-:W-:Y:S08]  /*0000*/  LDC R1, c[0x0][0x37c] ;  /* 0x0000df00ff017b82 */ /* 0x000ff00000000800 */
[----:B------:R-:W0:Y:S01]  /*0010*/  LDC R4, c[0x0][0x398] ;  /* 0x0000e600ff047b82 */ /* 0x000e220000000800 */
[----:B------:R-:W1:Y:S07]  /*0020*/  LDCU.64 UR8, c[0x0][0x358] ;  /* 0x00006b00ff0877ac */ /* 0x000e6e0008000a00 */
[----:B------:R-:W1:Y:S01]  /*0030*/  LDC.64 R2, c[0x0][0x388] ;  /* 0x0000e200ff027b82 */ /* 0x000e620000000a00 */
[----:B0-----:R-:W-:Y:S01]  /*0040*/  ISETP.GE.AND P0, PT, R4, 0x1, PT ;  /* 0x000000010400780c */ /* 0x001fe20003f06270 */
[----:B-1----:R0:W-:-:S12]  /*0050*/  STG.E desc[UR8][R2.64], RZ ;  /* 0x000000ff02007986 */ /* 0x0021d8000c101908 */
[----:B------:R-:W-:Y:S05]  /*0060*/  @!P0 EXIT ;  /* 0x000000000000894d */ /* 0x000fea0003800000 */
[C---:B------:R-:W-:Y:S01]  /*0070*/  ISETP.GE.U32.AND P1, PT, R4.reuse, 0x10, PT ;  /* 0x000000100400780c */ /* 0x040fe20003f26070 */
[----:B------:R-:W-:Y:S01]  /*0080*/  IMAD.MOV.U32 R5, RZ, RZ, RZ ;  /* 0x000000ffff057224 */ /* 0x000fe200078e00ff */
[----:B------:R-:W-:Y:S01]  /*0090*/  LOP3.LUT R14, R4, 0xf, RZ, 0xc0, !PT ;  /* 0x0000000f040e7812 */ /* 0x000fe200078ec0ff */
[----:B------:R-:W-:-:S03]  /*00a0*/  IMAD.MOV.U32 R0, RZ, RZ, RZ ;  /* 0x000000ffff007224 */ /* 0x000fc600078e00ff */
[----:B------:R-:W-:-:S07]  /*00b0*/  ISETP.NE.AND P0, PT, R14, RZ, PT ;  /* 0x000000ff0e00720c */ /* 0x000fce0003f05270 */
[----:B------:R-:W-:Y:S06]  /*00c0*/  @!P1 BRA `(.L_x_4) ;  /* 0x0000000400989947 */ /* 0x000fec0003800000 */
[----:B------:R-:W1:Y:S01]  /*00d0*/  LDCU.64 UR6, c[0x0][0x390] ;  /* 0x00007200ff0677ac */ /* 0x000e620008000a00 */
[----:B------:R-:W-:Y:S01]  /*00e0*/  LOP3.LUT R0, R4, 0x7ffffff0, RZ, 0xc0, !PT ;  /* 0x7ffffff004007812 */ /* 0x000fe200078ec0ff */
[----:B------:R-:W-:Y:S01]  /*00f0*/  HFMA2 R5, -RZ, RZ, 0, 0 ;  /* 0x00000000ff057431 */ /* 0x000fe200000001ff */
[----:B------:R-:W2:Y:S03]  /*0100*/  LDCU.64 UR4, c[0x0][0x380] ;  /* 0x00007000ff0477ac */ /* 0x000ea60008000a00 */
[----:B------:R-:W-:Y:S01]  /*0110*/  IMAD.MOV R10, RZ, RZ, -R0 ;  /* 0x000000ffff0a7224 */ /* 0x000fe200078e0a00 */
[----:B-1----:R-:W-:Y:S02]  /*0120*/  UIADD3 UR6, UP0, UPT, UR6, 0x20, URZ ;  /* 0x0000002006067890 */ /* 0x002fe4000ff1e0ff */
[----:B--2---:R-:W-:Y:S02]  /*0130*/  UIADD3 UR4, UP1, UPT, UR4, 0x20, URZ ;  /* 0x0000002004047890 */ /* 0x004fe4000ff3e0ff */
[----:B------:R-:W-:-:S02]  /*0140*/  UIADD3.X UR7, UPT, UPT, URZ, UR7, URZ, UP0, !UPT ;  /* 0x00000007ff077290 */ /* 0x000fc400087fe4ff */
[----:B------:R-:W-:Y:S01]  /*0150*/  IMAD.U32 R11, RZ, RZ, UR6 ;  /* 0x00000006ff0b7e24 */ /* 0x000fe2000f8e00ff */
[----:B------:R-:W-:Y:S01]  /*0160*/  UIADD3.X UR5, UPT, UPT, URZ, UR5, URZ, UP1, !UPT ;  /* 0x00000005ff057290 */ /* 0x000fe20008ffe4ff */
[----:B------:R-:W-:Y:S02]  /*0170*/  MOV R8, UR4 ;  /* 0x0000000400087c02 */ /* 0x000fe40008000f00 */
[----:B------:R-:W-:-:S03]  /*0180*/  IMAD.U32 R12, RZ, RZ, UR7 ;  /* 0x00000007ff0c7e24 */ /* 0x000fc6000f8e00ff */
[----:B------:R-:W-:-:S07]  /*0190*/  IMAD.U32 R9, RZ, RZ, UR5 ;  /* 0x00000005ff097e24 */ /* 0x000fce000f8e00ff */
.L_x_5:
[----:B---3--:R-:W-:Y:S01]  /*01a0*/  MOV R6, R11 ;  /* 0x0000000b00067202 */ /* 0x008fe20000000f00 */
[----:B------:R-:W-:-:S05]  /*01b0*/  IMAD.MOV.U32 R7, RZ, RZ, R12 ;  /* 0x000000ffff077224 */ /* 0x000fca00078e000c */
[----:B------:R1:W-:Y:S04]  /*01c0*/  STG.E desc[UR8][R6.64+-0x20], R5 ;  /* 0xffffe00506007986 */ /* 0x0003e8000c101908 */
[----:B------:R-:W2:Y:S04]  /*01d0*/  LDG.E R11, desc[UR8][R8.64+-0x20] ;  /* 0xffffe008080b7981 */ /* 0x000ea8000c1e1900 */
[----:B------:R-:W2:Y:S02]  /*01e0*/  LDG.E R12, desc[UR8][R2.64] ;  /* 0x00000008020c7981 */ /* 0x000ea4000c1e1900 */
[----:B--2---:R-:W-:-:S05]  /*01f0*/  IMAD.IADD R11, R11, 0x1, R12 ;  /* 0x000000010b0b7824 */ /* 0x004fca00078e020c */
[----:B------:R-:W-:Y:S04]  /*0200*/  STG.E desc[UR8][R2.64], R11 ;  /* 0x0000000b02007986 */ /* 0x000fe8000c101908 */
[----:B------:R2:W-:Y:S04]  /*0210*/  STG.E desc[UR8][R6.64+-0x1c], R11 ;  /* 0xffffe40b06007986 */ /* 0x0005e8000c101908 */
[----:B------:R-:W3:Y:S04]  /*0220*/  LDG.E R12, desc[UR8][R8.64+-0x1c] ;  /* 0xffffe408080c7981 */ /* 0x000ee8000c1e1900 */
[----:B------:R-:W3:Y:S02]  /*0230*/  LDG.E R13, desc[UR8][R2.64] ;  /* 0x00000008020d7981 */ /* 0x000ee4000c1e1900 */
[----:B---3--:R-:W-:-:S05]  /*0240*/  IADD3 R13, PT, PT, R12, R13, RZ ;  /* 0x0000000d0c0d7210 */ /* 0x008fca0007ffe0ff */
[----:B------:R-:W-:Y:S04]  /*0250*/  STG.E desc[UR8][R2.64], R13 ;  /* 0x0000000d02007986 */ /* 0x000fe8000c101908 */
[----:B------:R3:W-:Y:S04]  /*0260*/  STG.E desc[UR8][R6.64+-0x18], R13 ;  /* 0xffffe80d06007986 */ /* 0x0007e8000c101908 */
[----:B-1----:R-:W4:Y:S04]  /*0270*/  LDG.E R5, desc[UR8][R8.64+-0x18] ;  /* 0xffffe80808057981 */ /* 0x002f28000c1e1900 */
[----:B------:R-:W4:Y:S02]  /*0280*/  LDG.E R12, desc[UR8][R2.64] ;  /* 0x00000008020c7981 */ /* 0x000f24000c1e1900 */
[----:B----4-:R-:W-:-:S05]  /*0290*/  IMAD.IADD R5, R5, 0x1, R12 ;  /* 0x0000000105057824 */ /* 0x010fca00078e020c */
[----:B------:R-:W-:Y:S04]  /*02a0*/  STG.E desc[UR8][R2.64], R5 ;  /* 0x0000000502007986 */ /* 0x000fe8000c101908 */
[----:B------:R1:W-:Y:S04]  /*02b0*/  STG.E desc[UR8][R6.64+-0x14], R5 ;  /* 0xffffec0506007986 */ /* 0x0003e8000c101908 */
[----:B--2---:R-:W2:Y:S04]  /*02c0*/  LDG.E R11, desc[UR8][R8.64+-0x14] ;  /* 0xffffec08080b7981 */ /* 0x004ea8000c1e1900 */
[----:B------:R-:W2:Y:S02]  /*02d0*/  LDG.E R12, desc[UR8][R2.64] ;  /* 0x00000008020c7981 */ /* 0x000ea4000c1e1900 */
[----:B--2---:R-:W-:-:S05]  /*02e0*/  IMAD.IADD R11, R11, 0x1, R12 ;  /* 0x000000010b0b7824 */ /* 0x004fca00078e020c */
[----:B------:R-:W-:Y:S04]  /*02f0*/  STG.E desc[UR8][R2.64], R11 ;  /* 0x0000000b02007986 */ /* 0x000fe8000c101908 */
[----:B------:R2:W-:Y:S04]  /*0300*/  STG.E desc[UR8][R6.64+-0x10], R11 ;  /* 0xfffff00b06007986 */ /* 0x0005e8000c101908 */
[----:B------:R-:W4:Y:S04]  /*0310*/  LDG.E R12, desc[UR8][R8.64+-0x10] ;  /* 0xfffff008080c7981 */ /* 0x000f28000c1e1900 */
[----:B---3--:R-:W4:Y:S02]  /*0320*/  LDG.E R13, desc[UR8][R2.64] ;  /* 0x00000008020d7981 */ /* 0x008f24000c1e1900 */
[----:B----4-:R-:W-:-:S05]  /*0330*/  IADD3 R13, PT, PT, R12, R13, RZ ;  /* 0x0000000d0c0d7210 */ /* 0x010fca0007ffe0ff */
        /* <DEDUP_REMOVED lines=45> */
[----:B------:R3:W-:Y:S04]  /*0610*/  STG.E desc[UR8][R2.64], R13 ;  /* 0x0000000d02007986 */ /* 0x0007e8000c101908 */
[----:B------:R3:W-:Y:S04]  /*0620*/  STG.E desc[UR8][R6.64+0x18], R13 ;  /* 0x0000180d06007986 */ /* 0x0007e8000c101908 */
[----:B-1----:R-:W4:Y:S04]  /*0630*/  LDG.E R5, desc[UR8][R8.64+0x18] ;  /* 0x0000180808057981 */ /* 0x002f28000c1e1900 */
[----:B------:R-:W4:Y:S01]  /*0640*/  LDG.E R12, desc[UR8][R2.64] ;  /* 0x00000008020c7981 */ /* 0x000f22000c1e1900 */
[----:B------:R-:W-:-:S02]  /*0650*/  VIADD R10, R10, 0x10 ;  /* 0x000000100a0a7836 */ /* 0x000fc40000000000 */
[----:B----4-:R-:W-:-:S05]  /*0660*/  IMAD.IADD R15, R5, 0x1, R12 ;  /* 0x00000001050f7824 */ /* 0x010fca00078e020c */
[----:B------:R3:W-:Y:S04]  /*0670*/  STG.E desc[UR8][R2.64], R15 ;  /* 0x0000000f02007986 */ /* 0x0007e8000c101908 */
[----:B------:R3:W-:Y:S04]  /*0680*/  STG.E desc[UR8][R6.64+0x1c], R15 ;  /* 0x00001c0f06007986 */ /* 0x0007e8000c101908 */
[----:B------:R1:W4:Y:S04]  /*0690*/  LDG.E R5, desc[UR8][R8.64+0x1c] ;  /* 0x00001c0808057981 */ /* 0x000328000c1e1900 */
[----:B------:R-:W4:Y:S01]  /*06a0*/  LDG.E R12, desc[UR8][R2.64] ;  /* 0x00000008020c7981 */ /* 0x000f22000c1e1900 */
[----:B------:R-:W-:-:S02]  /*06b0*/  ISETP.NE.AND P1, PT, R10, RZ, PT ;  /* 0x000000ff0a00720c */ /* 0x000fc40003f25270 */
[----:B--2---:R-:W-:Y:S02]  /*06c0*/  IADD3 R11, P2, PT, R6, 0x40, RZ ;  /* 0x00000040060b7810 */ /* 0x004fe40007f5e0ff */
[----:B-1----:R-:W-:-:S05]  /*06d0*/  IADD3 R8, P3, PT, R8, 0x40, RZ ;  /* 0x0000004008087810 */ /* 0x002fca0007f7e0ff */
[----:B------:R-:W-:Y:S01]  /*06e0*/  IMAD.X R9, RZ, RZ, R9, P3 ;  /* 0x000000ffff097224 */ /* 0x000fe200018e0609 */
[----:B----4-:R-:W-:Y:S02]  /*06f0*/  IADD3 R5, PT, PT, R5, R12, RZ ;  /* 0x0000000c05057210 */ /* 0x010fe40007ffe0ff */
[----:B------:R-:W-:-:S03]  /*0700*/  IADD3.X R12, PT, PT, RZ, R7, RZ, P2, !PT ;  /* 0x00000007ff0c7210 */ /* 0x000fc600017fe4ff */
[----:B------:R3:W-:Y:S01]  /*0710*/  STG.E desc[UR8][R2.64], R5 ;  /* 0x0000000502007986 */ /* 0x0007e2000c101908 */
[----:B------:R-:W-:Y:S05]  /*0720*/  @P1 BRA `(.L_x_5) ;  /* 0xfffffff8009c1947 */ /* 0x000fea000383ffff */
.L_x_4:
[----:B------:R-:W-:Y:S05]  /*0730*/  @!P0 EXIT ;  /* 0x000000000000894d */ /* 0x000fea0003800000 */
[----:B------:R-:W-:Y:S02]  /*0740*/  ISETP.GE.U32.AND P0, PT, R14, 0x8, PT ;  /* 0x000000080e00780c */ /* 0x000fe40003f06070 */
[----:B------:R-:W-:-:S04]  /*0750*/  LOP3.LUT R12, R4, 0x7, RZ, 0xc0, !PT ;  /* 0x00000007040c7812 */ /* 0x000fc800078ec0ff */
[----:B------:R-:W-:-:S07]  /*0760*/  ISETP.NE.AND P1, PT, R12, RZ, PT ;  /* 0x000000ff0c00720c */ /* 0x000fce0003f25270 */
[----:B------:R-:W-:Y:S06]  /*0770*/  @!P0 BRA `(.L_x_6) ;  /* 0x0000000000b48947 */ /* 0x000fec0003800000 */
[----:B---3--:R-:W1:Y:S08]  /*0780*/  LDC.64 R6, c[0x0][0x390] ;  /* 0x0000e400ff067b82 */ /* 0x008e700000000a00 */
[----:B------:R-:W2:Y:S01]  /*0790*/  LDC.64 R8, c[0x0][0x380] ;  /* 0x0000e000ff087b82 */ /* 0x000ea20000000a00 */
[----:B-1----:R-:W-:-:S05]  /*07a0*/  IMAD.WIDE.U32 R6, R0, 0x4, R6 ;  /* 0x0000000400067825 */ /* 0x002fca00078e0006 */
[----:B------:R1:W-:Y:S01]  /*07b0*/  STG.E desc[UR8][R6.64], R5 ;  /* 0x0000000506007986 */ /* 0x0003e2000c101908 */
[----:B--2---:R-:W-:-:S03]  /*07c0*/  IMAD.WIDE.U32 R8, R0, 0x4, R8 ;  /* 0x0000000400087825 */ /* 0x004fc600078e0008 */
[----:B------:R-:W2:Y:S04]  /*07d0*/  LDG.E R11, desc[UR8][R2.64] ;  /* 0x00000008020b7981 */ /* 0x000ea8000c1e1900 */
[----:B------:R-:W2:Y:S02]  /*07e0*/  LDG.E R10, desc[UR8][R8.64] ;  /* 0x00000008080a7981 */ /* 0x000ea4000c1e1900 */
[----:B--2---:R-:W-:-:S05]  /*07f0*/  IADD3 R11, PT, PT, R10, R11, RZ ;  /* 0x0000000b0a0b7210 */ /* 0x004fca0007ffe0ff */
[----:B------:R-:W-:Y:S04]  /*0800*/  STG.E desc[UR8][R2.64], R11 ;  /* 0x0000000b02007986 */ /* 0x000fe8000c101908 */
[----:B------:R2:W-:Y:S04]  /*0810*/  STG.E desc[UR8][R6.64+0x4], R11 ;  /* 0x0000040b06007986 */ /* 0x0005e8000c101908 */
[----:B------:R-:W3:Y:S04]  /*0820*/  LDG.E R10, desc[UR8][R8.64+0x4] ;  /* 0x00000408080a7981 */ /* 0x000ee8000c1e1900 */
[----:B------:R-:W3:Y:S02]  /*0830*/  LDG.E R13, desc[UR8][R2.64] ;  /* 0x00000008020d7981 */ /* 0x000ee4000c1e1900 */
[----:B---3--:R-:W-:-:S05]  /*0840*/  IMAD.IADD R13, R10, 0x1, R13 ;  /* 0x000000010a0d7824 */ /* 0x008fca00078e020d */
[----:B------:R-:W-:Y:S04]  /*0850*/  STG.E desc[UR8][R2.64], R13 ;  /* 0x0000000d02007986 */ /* 0x000fe8000c101908 */
[----:B------:R3:W-:Y:S04]  /*0860*/  STG.E desc[UR8][R6.64+0x8], R13 ;  /* 0x0000080d06007986 */ /* 0x0007e8000c101908 */
[----:B-1----:R-:W4:Y:S04]  /*0870*/  LDG.E R5, desc[UR8][R8.64+0x8] ;  /* 0x0000080808057981 */ /* 0x002f28000c1e1900 */
[----:B------:R-:W4:Y:S02]  /*0880*/  LDG.E R10, desc[UR8][R2.64] ;  /* 0x00000008020a7981 */ /* 0x000f24000c1e1900 */
[----:B----4-:R-:W-:-:S05]  /*0890*/  IADD3 R5, PT, PT, R5, R10, RZ ;  /* 0x0000000a05057210 */ /* 0x010fca0007ffe0ff */
[----:B------:R-:W-:Y:S04]  /*08a0*/  STG.E desc[UR8][R2.64], R5 ;  /* 0x0000000502007986 */ /* 0x000fe8000c101908 */
[----:B------:R1:W-:Y:S04]  /*08b0*/  STG.E desc[UR8][R6.64+0xc], R5 ;  /* 0x00000c0506007986 */ /* 0x0003e8000c101908 */
[----:B------:R-:W4:Y:S04]  /*08c0*/  LDG.E R10, desc[UR8][R8.64+0xc] ;  /* 0x00000c08080a7981 */ /* 0x000f28000c1e1900 */
[----:B--2---:R-:W4:Y:S02]  /*08d0*/  LDG.E R11, desc[UR8][R2.64] ;  /* 0x00000008020b7981 */ /* 0x004f24000c1e1900 */
[----:B----4-:R-:W-:-:S05]  /*08e0*/  IMAD.IADD R11, R10, 0x1, R11 ;  /* 0x000000010a0b7824 */ /* 0x010fca00078e020b */
[----:B------:R-:W-:Y:S04]  /*08f0*/  STG.E desc[UR8][R2.64], R11 ;  /* 0x0000000b02007986 */ /* 0x000fe8000c101908 */
[----:B------:R2:W-:Y:S04]  /*0900*/  STG.E desc[UR8][R6.64+0x10], R11 ;  /* 0x0000100b06007986 */ /* 0x0005e8000c101908 */
[----:B------:R-:W4:Y:S04]  /*0910*/  LDG.E R10, desc[UR8][R8.64+0x10] ;  /* 0x00001008080a7981 */ /* 0x000f28000c1e1900 */
[----:B---3--:R-:W4:Y:S02]  /*0920*/  LDG.E R13, desc[UR8][R2.64] ;  /* 0x00000008020d7981 */ /* 0x008f24000c1e1900 */
[----:B----4-:R-:W-:-:S05]  /*0930*/  IADD3 R13, PT, PT, R10, R13, RZ ;  /* 0x0000000d0a0d7210 */ /* 0x010fca0007ffe0ff */
[----:B------:R4:W-:Y:S04]  /*0940*/  STG.E desc[UR8][R2.64], R13 ;  /* 0x0000000d02007986 */ /* 0x0009e8000c101908 */
[----:B------:R4:W-:Y:S04]  /*0950*/  STG.E desc[UR8][R6.64+0x14], R13 ;  /* 0x0000140d06007986 */ /* 0x0009e8000c101908 */
[----:B-1----:R-:W3:Y:S04]  /*0960*/  LDG.E R5, desc[UR8][R8.64+0x14] ;  /* 0x0000140808057981 */ /* 0x002ee8000c1e1900 */
[----:B------:R-:W3:Y:S02]  /*0970*/  LDG.E R10, desc[UR8][R2.64] ;  /* 0x00000008020a7981 */ /* 0x000ee4000c1e1900 */
[----:B---3--:R-:W-:-:S05]  /*0980*/  IMAD.IADD R15, R5, 0x1, R10 ;  /* 0x00000001050f7824 */ /* 0x008fca00078e020a */
[----:B------:R4:W-:Y:S04]  /*0990*/  STG.E desc[UR8][R2.64], R15 ;  /* 0x0000000f02007986 */ /* 0x0009e8000c101908 */
[----:B------:R4:W-:Y:S04]  /*09a0*/  STG.E desc[UR8][R6.64+0x18], R15 ;  /* 0x0000180f06007986 */ /* 0x0009e8000c101908 */
[----:B------:R-:W2:Y:S04]  /*09b0*/  LDG.E R5, desc[UR8][R8.64+0x18] ;  /* 0x0000180808057981 */ /* 0x000ea8000c1e1900 */
[----:B------:R-:W2:Y:S02]  /*09c0*/  LDG.E R10, desc[UR8][R2.64] ;  /* 0x00000008020a7981 */ /* 0x000ea4000c1e1900 */
[----:B--2---:R-:W-:-:S05]  /*09d0*/  IADD3 R11, PT, PT, R5, R10, RZ ;  /* 0x0000000a050b7210 */ /* 0x004fca0007ffe0ff */
[----:B------:R4:W-:Y:S04]  /*09e0*/  STG.E desc[UR8][R2.64], R11 ;  /* 0x0000000b02007986 */ /* 0x0009e8000c101908 */
[----:B------:R4:W-:Y:S04]  /*09f0*/  STG.E desc[UR8][R6.64+0x1c], R11 ;  /* 0x00001c0b06007986 */ /* 0x0009e8000c101908 */
[----:B------:R-:W2:Y:S04]  /*0a00*/  LDG.E R5, desc[UR8][R8.64+0x1c] ;  /* 0x00001c0808057981 */ /* 0x000ea8000c1e1900 */
[----:B------:R-:W2:Y:S01]  /*0a10*/  LDG.E R10, desc[UR8][R2.64] ;  /* 0x00000008020a7981 */ /* 0x000ea2000c1e1900 */
[----:B------:R-:W-:Y:S01]  /*0a20*/  IADD3 R0, PT, PT, R0, 0x8, RZ ;  /* 0x0000000800007810 */ /* 0x000fe20007ffe0ff */
[----:B--2---:R-:W-:-:S05]  /*0a30*/  IMAD.IADD R5, R5, 0x1, R10 ;  /* 0x0000000105057824 */ /* 0x004fca00078e020a */
[----:B------:R4:W-:Y:S02]  /*0a40*/  STG.E desc[UR8][R2.64], R5 ;  /* 0x0000000502007986 */ /* 0x0009e4000c101908 */
.L_x_6:
[----:B------:R-:W-:Y:S05]  /*0a50*/  @!P1 EXIT ;  /* 0x000000000000994d */ /* 0x000fea0003800000 */
[----:B------:R-:W-:Y:S02]  /*0a60*/  ISETP.GE.U32.AND P0, PT, R12, 0x4, PT ;  /* 0x000000040c00780c */ /* 0x000fe40003f06070 */
[----:B------:R-:W-:-:S04]  /*0a70*/  LOP3.LUT R4, R4, 0x3, RZ, 0xc0, !PT ;  /* 0x0000000304047812 */ /* 0x000fc800078ec0ff */
[----:B------:R-:W-:-:S07]  /*0a80*/  ISETP.NE.AND P1, PT, R4, RZ, PT ;  /* 0x000000ff0400720c */ /* 0x000fce0003f25270 */
[----:B------:R-:W-:Y:S06]  /*0a90*/  @!P0 BRA `(.L_x_7) ;  /* 0x0000000000648947 */ /* 0x000fec0003800000 */
[----:B---34-:R-:W1:Y:S08]  /*0aa0*/  LDC.64 R6, c[0x0][0x390] ;  /* 0x0000e400ff067b82 */ /* 0x018e700000000a00 */
[----:B------:R-:W2:Y:S01]  /*0ab0*/  LDC.64 R8, c[0x0][0x380] ;  /* 0x0000e000ff087b82 */ /* 0x000ea20000000a00 */
[----:B-1----:R-:W-:-:S05]  /*0ac0*/  IMAD.WIDE.U32 R6, R0, 0x4, R6 ;  /* 0x0000000400067825 */ /* 0x002fca00078e0006 */
[----:B------:R1:W-:Y:S01]  /*0ad0*/  STG.E desc[UR8][R6.64], R5 ;  /* 0x0000000506007986 */ /* 0x0003e2000c101908 */
[----:B--2---:R-:W-:-:S03]  /*0ae0*/  IMAD.WIDE.U32 R8, R0, 0x4, R8 ;  /* 0x0000000400087825 */ /* 0x004fc600078e0008 */
[----:B------:R-:W2:Y:S04]  /*0af0*/  LDG.E R11, desc[UR8][R2.64] ;  /* 0x00000008020b7981 */ /* 0x000ea8000c1e1900 */
[----:B------:R-:W2:Y:S02]  /*0b00*/  LDG.E R10, desc[UR8][R8.64] ;  /* 0x00000008080a7981 */ /* 0x000ea4000c1e1900 */
[----:B--2---:R-:W-:-:S05]  /*0b10*/  IMAD.IADD R11, R10, 0x1, R11 ;  /* 0x000000010a0b7824 */ /* 0x004fca00078e020b */
[----:B------:R2:W-:Y:S04]  /*0b20*/  STG.E desc[UR8][R2.64], R11 ;  /* 0x0000000b02007986 */ /* 0x0005e8000c101908 */
[----:B------:R2:W-:Y:S04]  /*0b30*/  STG.E desc[UR8][R6.64+0x4], R11 ;  /* 0x0000040b06007986 */ /* 0x0005e8000c101908 */
[----:B------:R-:W3:Y:S04]  /*0b40*/  LDG.E R10, desc[UR8][R8.64+0x4] ;  /* 0x00000408080a7981 */ /* 0x000ee8000c1e1900 */
[----:B------:R-:W3:Y:S02]  /*0b50*/  LDG.E R13, desc[UR8][R2.64] ;  /* 0x00000008020d7981 */ /* 0x000ee4000c1e1900 */
[----:B---3--:R-:W-:-:S05]  /*0b60*/  IADD3 R13, PT, PT, R10, R13, RZ ;  /* 0x0000000d0a0d7210 */ /* 0x008fca0007ffe0ff */
[----:B------:R2:W-:Y:S04]  /*0b70*/  STG.E desc[UR8][R2.64], R13 ;  /* 0x0000000d02007986 */ /* 0x0005e8000c101908 */
[----:B------:R2:W-:Y:S04]  /*0b80*/  STG.E desc[UR8][R6.64+0x8], R13 ;  /* 0x0000080d06007986 */ /* 0x0005e8000c101908 */
[----:B-1----:R-:W3:Y:S04]  /*0b90*/  LDG.E R5, desc[UR8][R8.64+0x8] ;  /* 0x0000080808057981 */ /* 0x002ee8000c1e1900 */
[----:B------:R-:W3:Y:S02]  /*0ba0*/  LDG.E R10, desc[UR8][R2.64] ;  /* 0x00000008020a7981 */ /* 0x000ee4000c1e1900 */
[----:B---3--:R-:W-:-:S05]  /*0bb0*/  IMAD.IADD R15, R5, 0x1, R10 ;  /* 0x00000001050f7824 */ /* 0x008fca00078e020a */
[----:B------:R2:W-:Y:S04]  /*0bc0*/  STG.E desc[UR8][R2.64], R15 ;  /* 0x0000000f02007986 */ /* 0x0005e8000c101908 */
[----:B------:R2:W-:Y:S04]  /*0bd0*/  STG.E desc[UR8][R6.64+0xc], R15 ;  /* 0x00000c0f06007986 */ /* 0x0005e8000c101908 */
[----:B------:R-:W3:Y:S04]  /*0be0*/  LDG.E R5, desc[UR8][R8.64+0xc] ;  /* 0x00000c0808057981 */ /* 0x000ee8000c1e1900 */
[----:B------:R-:W3:Y:S01]  /*0bf0*/  LDG.E R10, desc[UR8][R2.64] ;  /* 0x00000008020a7981 */ /* 0x000ee2000c1e1900 */
[----:B------:R-:W-:Y:S01]  /*0c00*/  VIADD R0, R0, 0x4 ;  /* 0x0000000400007836 */ /* 0x000fe20000000000 */
[----:B---3--:R-:W-:-:S05]  /*0c10*/  IADD3 R5, PT, PT, R5, R10, RZ ;  /* 0x0000000a05057210 */ /* 0x008fca0007ffe0ff */
[----:B------:R2:W-:Y:S02]  /*0c20*/  STG.E desc[UR8][R2.64], R5 ;  /* 0x0000000502007986 */ /* 0x0005e4000c101908 */
.L_x_7:
[----:B------:R-:W-:Y:S05]  /*0c30*/  @!P1 EXIT ;  /* 0x000000000000994d */ /* 0x000fea0003800000 */
[----:B--234-:R-:W1:Y:S01]  /*0c40*/  LDC.64 R6, c[0x0][0x380] ;  /* 0x0000e000ff067b82 */ /* 0x01ce620000000a00 */
[----:B------:R-:W-:-:S07]  /*0c50*/  IADD3 R4, PT, PT, -R4, RZ, RZ ;  /* 0x000000ff04047210 */ /* 0x000fce0007ffe1ff */
[----:B------:R-:W2:Y:S01]  /*0c60*/  LDC.64 R8, c[0x0][0x390] ;  /* 0x0000e400ff087b82 */ /* 0x000ea20000000a00 */
[----:B-1----:R-:W-:-:S04]  /*0c70*/  IMAD.WIDE.U32 R6, R0, 0x4, R6 ;  /* 0x0000000400067825 */ /* 0x002fc800078e0006 */
[----:B------:R-:W-:Y:S01]  /*0c80*/  IMAD.MOV.U32 R15, RZ, RZ, R7 ;  /* 0x000000ffff0f7224 */ /* 0x000fe200078e0007 */
[----:B------:R-:W-:Y:S01]  /*0c90*/  MOV R12, R6 ;  /* 0x00000006000c7202 */ /* 0x000fe20000000f00 */
[----:B--2---:R-:W-:-:S04]  /*0ca0*/  IMAD.WIDE.U32 R8, R0, 0x4, R8 ;  /* 0x0000000400087825 */ /* 0x004fc800078e0008 */
[----:B------:R-:W-:Y:S01]  /*0cb0*/  IMAD.MOV.U32 R13, RZ, RZ, R9 ;  /* 0x000000ffff0d7224 */ /* 0x000fe200078e0009 */
[----:B------:R-:W-:-:S07]  /*0cc0*/  MOV R10, R8 ;  /* 0x00000008000a7202 */ /* 0x000fce0000000f00 */
.L_x_8:
[----:B------:R-:W-:Y:S01]  /*0cd0*/  IMAD.MOV.U32 R6, RZ, RZ, R10 ;  /* 0x000000ffff067224 */ /* 0x000fe200078e000a */
[----:B------:R-:W-:Y:S01]  /*0ce0*/  MOV R7, R13 ;  /* 0x0000000d00077202 */ /* 0x000fe20000000f00 */
[----:B------:R-:W-:Y:S01]  /*0cf0*/  IMAD.MOV.U32 R8, RZ, RZ, R12 ;  /* 0x000000ffff087224 */ /* 0x000fe200078e000c */
[----:B------:R-:W-:-:S03]  /*0d00*/  MOV R9, R15 ;  /* 0x0000000f00097202 */ /* 0x000fc60000000f00 */
[----:B-1----:R1:W-:Y:S04]  /*0d10*/  STG.E desc[UR8][R6.64], R5 ;  /* 0x0000000506007986 */ /* 0x0023e8000c101908 */
[----:B------:R-:W1:Y:S04]  /*0d20*/  LDG.E R0, desc[UR8][R8.64] ;  /* 0x0000000808007981 */ /* 0x000e68000c1e1900 */
[----:B------:R-:W1:Y:S01]  /*0d30*/  LDG.E R11, desc[UR8][R2.64] ;  /* 0x00000008020b7981 */ /* 0x000e62000c1e1900 */
[----:B------:R-:W-:Y:S02]  /*0d40*/  IADD3 R4, PT, PT, R4, 0x1, RZ ;  /* 0x0000000104047810 */ /* 0x000fe40007ffe0ff */
[----:B------:R-:W-:-:S02]  /*0d50*/  IADD3 R10, P2, PT, R10, 0x4, RZ ;  /* 0x000000040a0a7810 */ /* 0x000fc40007f5e0ff */
[----:B------:R-:W-:Y:S02]  /*0d60*/  ISETP.NE.AND P0, PT, R4, RZ, PT ;  /* 0x000000ff0400720c */ /* 0x000fe40003f05270 */
[----:B------:R-:W-:Y:S01]  /*0d70*/  IADD3 R12, P1, PT, R12, 0x4, RZ ;  /* 0x000000040c0c7810 */ /* 0x000fe20007f3e0ff */
[----:B------:R-:W-:-:S03]  /*0d80*/  IMAD.X R13, RZ, RZ, R13, P2 ;  /* 0x000000ffff0d7224 */ /* 0x000fc600010e060d */
[----:B------:R-:W-:Y:S01]  /*0d90*/  IADD3.X R15, PT, PT, RZ, R15, RZ, P1, !PT ;  /* 0x0000000fff0f7210 */ /* 0x000fe20000ffe4ff */
[----:B-1----:R-:W-:-:S05]  /*0da0*/  IMAD.IADD R5, R0, 0x1, R11 ;  /* 0x0000000100057824 */ /* 0x002fca00078e020b */
[----:B------:R1:W-:Y:S01]  /*0db0*/  STG.E desc[UR8][R2.64], R5 ;  /* 0x0000000502007986 */ /* 0x0003e2000c101908 */
[----:B------:R-:W-:Y:S05]  /*0dc0*/  @P0 BRA `(.L_x_8) ;  /* 0xfffffffc00c00947 */ /* 0x000fea000383ffff */
[----:B------:R-:W-:Y:S05]  /*0dd0*/  EXIT ;  /* 0x000000000000794d */ /* 0x000fea0003800000 */
.L_x_9:
        /* <DEDUP_REMOVED lines=10> */
.L_x_12:


//--------------------- .text._Z16build_tree_utilsPiS_S_S_ --------------------------
	.section	.text._Z16build_tree_utilsPiS_S_S_,"ax",@progbits
	.align	128
        .global         _Z16build_tree_utilsPiS_S_S_
        .type           _Z16build_tree_utilsPiS_S_S_,@function
        .size           _Z16build_tree_utilsPiS_S_S_,(.L_x_13 - _Z16build_tree_utilsPiS_S_S_)
        .other          _Z16build_tree_utilsPiS_S_S_,@"STO_CUDA_ENTRY STV_DEFAULT"
_Z16build_tree_utilsPiS_S_S_:
.text._Z16build_tree_utilsPiS_S_S_:
[----:B------:R-:W-:Y:S08]  /*0000*/  LDC R1, c[0x0][0x37c] ;  /* 0x0000df00ff017b82 */ /* 0x000ff00000000800 */
[----:B------:R-:W0:Y:S01]  /*0010*/  LDC.64 R4, c[0x0][0x380] ;  /* 0x0000e000ff047b82 */ /* 0x000e220000000a00 */
[----:B------:R-:W0:Y:S07]  /*0020*/  LDCU.64 UR4, c[0x0][0x358] ;  /* 0x00006b00ff0477ac */ /* 0x000e2e0008000a00 */
[----:B------:R-:W1:Y:S08]  /*0030*/  LDC.64 R2, c[0x0][0x390] ;  /* 0x0000e400ff027b82 */ /* 0x000e700000000a00 */
[----:B------:R-:W2:Y:S01]  /*0040*/  LDC.64 R6, c[0x0][0x388] ;  /* 0x0000e200ff067b82 */ /* 0x000ea20000000a00 */
[----:B0-----:R-:W2:Y:S04]  /*0050*/  LDG.E R9, desc[UR4][R4.64] ;  /* 0x0000000404097981 */ /* 0x001ea8000c1e1900 */
[----:B-1----:R-:W3:Y:S01]  /*0060*/  LDG.E R11, desc[UR4][R2.64] ;  /* 0x00000004020b7981 */ /* 0x002ee2000c1e1900 */
[----:B--2---:R-:W-:-:S05]  /*0070*/  IMAD.WIDE R6, R9, 0x4, R6 ;  /* 0x0000000409067825 */ /* 0x004fca00078e0206 */
[----:B---3--:R-:W-:Y:S04]  /*0080*/  STG.E desc[UR4][R6.64], R11 ;  /* 0x0000000b06007986 */ /* 0x008fe8000c101904 */
[----:B------:R-:W2:Y:S01]  /*0090*/  LDG.E R0, desc[UR4][R4.64] ;  /* 0x0000000404007981 */ /* 0x000ea2000c1e1900 */
[----:B------:R-:W0:Y:S01]  /*00a0*/  LDC.64 R8, c[0x0][0x398] ;  /* 0x0000e600ff087b82 */ /* 0x000e220000000a00 */
[----:B--2---:R-:W-:-:S05]  /*00b0*/  IADD3 R13, PT, PT, R0, 0x1, RZ ;  /* 0x00000001000d7810 */ /* 0x004fca0007ffe0ff */
[----:B------:R-:W-:Y:S04]  /*00c0*/  STG.E desc[UR4][R4.64], R13 ;  /* 0x0000000d04007986 */ /* 0x000fe8000c101904 */
[----:B------:R-:W-:Y:S04]  /*00d0*/  STG.E desc[UR4][R2.64], RZ ;  /* 0x000000ff02007986 */ /* 0x000fe8000c101904 */
[----:B0-----:R-:W-:Y:S01]  /*00e0*/  STG.E desc[UR4][R8.64], RZ ;  /* 0x000000ff08007986 */ /* 0x001fe2000c101904 */
[----:B------:R-:W-:Y:S05]  /*00f0*/  EXIT ;  /* 0x000000000000794d */ /* 0x000fea0003800000 */
.L_x_10:
        /* <DEDUP_REMOVED lines=16> */
.L_x_13:


//--------------------- .nv.shared.reserved.0     --------------------------
	.section	.nv.shared.reserved.0,"aw",@nobits
	.weak		__nv_reservedSMEM_offset_0_alias
	.size		__nv_reservedSMEM_offset_0_alias, 0, 64
	.other		__nv_reservedSMEM_offset_0_alias,@"STO_CUDA_RESERVED_SHARED STV_DEFAULT"
__nv_reservedSMEM_offset_0_alias:
	.zero		0
	.zero		64


//--------------------- .nv.constant0._Z24build_tree_max_leaf_sizePiS_PbS_S_S_i --------------------------
	.section	.nv.constant0._Z24build_tree_max_leaf_sizePiS_PbS_S_S_i,"a",@progbits
	.sectionflags	@""
	.align	4
.nv.constant0._Z24build_tree_max_leaf_sizePiS_PbS_S_S_i:
	.zero		948


//--------------------- .nv.constant0._Z14build_tree_fixPiS_S_i --------------------------
	.section	.nv.constant0._Z14build_tree_fixPiS_S_i,"a",@progbits
	.sectionflags	@""
	.align	4
.nv.constant0._Z14build_tree_fixPiS_S_i:
	.zero		924


//--------------------- .nv.constant0._Z16build_tree_utilsPiS_S_S_ --------------------------
	.section	.nv.constant0._Z16build_tree_utilsPiS_S_S_,"a",@progbits
	.sectionflags	@""
	.align	4
.nv.constant0._Z16build_tree_utilsPiS_S_S_:
	.zero		928


//--------------------- SYMBOLS --------------------------

	.type		.nv.reservedSmem.offset0,@object
	.size		.nv.reservedSmem.offset0,0x4
